//
// Generated by NVIDIA NVVM Compiler
//
// Compiler Build ID: CL-36424714
// Cuda compilation tools, release 13.0, V13.0.88
// Based on NVVM 20.0.0
//

.version 9.0
.target sm_100
.address_size 64

	// .globl	neural_dynamics_fcl

.visible .entry neural_dynamics_fcl(
	.param .u64 .ptr .align 1 neural_dynamics_fcl_param_0,
	.param .u64 .ptr .align 1 neural_dynamics_fcl_param_1,
	.param .u64 .ptr .align 1 neural_dynamics_fcl_param_2,
	.param .u64 .ptr .align 1 neural_dynamics_fcl_param_3,
	.param .u64 .ptr .align 1 neural_dynamics_fcl_param_4,
	.param .u64 .ptr .align 1 neural_dynamics_fcl_param_5,
	.param .u64 .ptr .align 1 neural_dynamics_fcl_param_6,
	.param .u64 .ptr .align 1 neural_dynamics_fcl_param_7,
	.param .u32 neural_dynamics_fcl_param_8,
	.param .u64 neural_dynamics_fcl_param_9
)
{
	.reg .pred 	%p<9>;
	.reg .b16 	%rs<4>;
	.reg .b32 	%r<12>;
	.reg .b32 	%f<16>;
	.reg .b64 	%rd<35>;

	ld.param.u64 	%rd6, [neural_dynamics_fcl_param_0];
	ld.param.u64 	%rd7, [neural_dynamics_fcl_param_1];
	ld.param.u64 	%rd8, [neural_dynamics_fcl_param_2];
	ld.param.u64 	%rd9, [neural_dynamics_fcl_param_3];
	ld.param.u64 	%rd10, [neural_dynamics_fcl_param_4];
	ld.param.u64 	%rd11, [neural_dynamics_fcl_param_5];
	ld.param.u64 	%rd12, [neural_dynamics_fcl_param_6];
	ld.param.u64 	%rd13, [neural_dynamics_fcl_param_7];
	ld.param.u32 	%r3, [neural_dynamics_fcl_param_8];
	ld.param.u64 	%rd14, [neural_dynamics_fcl_param_9];
	mov.u32 	%r4, %ctaid.x;
	mov.u32 	%r5, %ntid.x;
	mov.u32 	%r6, %tid.x;
	mad.lo.s32 	%r1, %r4, %r5, %r6;
	setp.ge.u32 	%p1, %r1, %r3;
	@%p1 bra 	$L__BB0_9;
	cvta.to.global.u64 	%rd15, %rd6;
	cvt.u64.u32 	%rd1, %r1;
	mul.wide.u32 	%rd16, %r1, 4;
	add.s64 	%rd17, %rd15, %rd16;
	ld.global.u32 	%r2, [%rd17];
	setp.eq.s32 	%p2, %r2, 0;
	@%p2 bra 	$L__BB0_9;
	cvta.to.global.u64 	%rd2, %rd7;
	cvta.to.global.u64 	%rd18, %rd8;
	shl.b64 	%rd19, %rd1, 2;
	add.s64 	%rd20, %rd18, %rd19;
	ld.global.f32 	%f1, [%rd20];
	cvta.to.global.u64 	%rd3, %rd9;
	cvta.to.global.u64 	%rd21, %rd10;
	add.s64 	%rd22, %rd21, %rd19;
	ld.global.f32 	%f2, [%rd22];
	cvta.to.global.u64 	%rd23, %rd11;
	add.s64 	%rd24, %rd23, %rd19;
	ld.global.f32 	%f3, [%rd24];
	cvta.to.global.u64 	%rd25, %rd12;
	shl.b64 	%rd26, %rd1, 1;
	add.s64 	%rd4, %rd25, %rd26;
	ld.global.u16 	%rs1, [%rd4];
	setp.eq.s16 	%p3, %rs1, 0;
	@%p3 bra 	$L__BB0_4;
	add.s16 	%rs2, %rs1, -1;
	st.global.u16 	[%rd4], %rs2;
	bra.uni 	$L__BB0_9;
$L__BB0_4:
	add.s64 	%rd5, %rd2, %rd19;
	add.s64 	%rd28, %rd3, %rd19;
	ld.global.f32 	%f6, [%rd28];
	ld.global.f32 	%f7, [%rd5];
	cvt.rn.f32.s32 	%f8, %r2;
	div.rn.f32 	%f9, %f8, 0f447A0000;
	sub.f32 	%f10, %f2, %f7;
	fma.rn.f32 	%f11, %f6, %f10, %f7;
	add.f32 	%f15, %f9, %f11;
	setp.geu.f32 	%p4, %f3, 0f3F7FBE77;
	@%p4 bra 	$L__BB0_6;
	mad.lo.s64 	%rd29, %rd14, 1000000, %rd1;
	mad.lo.s64 	%rd30, %rd29, 6364136223846793005, 1442695040888963407;
	shr.u64 	%rd31, %rd30, 33;
	cvt.rn.f32.u64 	%f12, %rd31;
	mul.f32 	%f13, %f12, 0f2F800000;
	setp.ge.f32 	%p6, %f15, %f1;
	setp.lt.f32 	%p7, %f13, %f3;
	and.pred  	%p8, %p6, %p7;
	@%p8 bra 	$L__BB0_7;
	bra.uni 	$L__BB0_8;
$L__BB0_6:
	setp.ltu.f32 	%p5, %f15, %f1;
	@%p5 bra 	$L__BB0_8;
$L__BB0_7:
	mov.b16 	%rs3, 3;
	st.global.u16 	[%rd4], %rs3;
	shr.u32 	%r7, %r1, 5;
	and.b32  	%r8, %r1, 31;
	cvta.to.global.u64 	%rd32, %rd13;
	mul.wide.u32 	%rd33, %r7, 4;
	add.s64 	%rd34, %rd32, %rd33;
	mov.b32 	%r9, 1;
	shl.b32 	%r10, %r9, %r8;
	atom.global.or.b32 	%r11, [%rd34], %r10;
	mov.f32 	%f15, %f2;
$L__BB0_8:
	st.global.f32 	[%rd5], %f15;
$L__BB0_9:
	ret;

}


// ===== COMPILED SASS (sm_100) =====

	.target	sm_100

	.elftype	@"ET_EXEC"


//--------------------- .note.nv.tkinfo           --------------------------
	.section	.note.nv.tkinfo,"",@"SHT_NOTE"
	.sectionflags	@"SHF_NOTE_NV_TKINFO"
	.tkinfo
        /*0018*/ 	.word	0x00000002
        /*0030*/ 	.string	""
        /*0030*/ 	.string	"ptxas"
        /*0030*/ 	.string	"Cuda compilation tools, release 13.0, V13.0.88"
        /*0030*/ 	.string	"Build cuda_13.0.r13.0/compiler.36424714_0"
        /*0030*/ 	.string	"-arch sm_100 -m 64 "



//--------------------- .note.nv.cuinfo           --------------------------
	.section	.note.nv.cuinfo,"",@"SHT_NOTE"
	.sectionflags	@"SHF_NOTE_NV_CUINFO"
        /*0018*/ 	.short	0x0002
        /*001a*/ 	.short	0x0064
        /*001c*/ 	.short	0x0082
	.zero		2


//--------------------- .nv.info                  --------------------------
	.section	.nv.info,"",@"SHT_CUDA_INFO"
	.align	4


	//----- nvinfo : EIATTR_REGCOUNT
	.align		4
        /*0000*/ 	.byte	0x04, 0x2f
        /*0002*/ 	.short	(.L_1 - .L_0)
	.align		4
.L_0:
        /*0004*/ 	.word	index@(neural_dynamics_fcl)
        /*0008*/ 	.word	0x00000017


	//----- nvinfo : EIATTR_FRAME_SIZE
	.align		4
.L_1:
        /*000c*/ 	.byte	0x04, 0x11
        /*000e*/ 	.short	(.L_3 - .L_2)
	.align		4
.L_2:
        /*0010*/ 	.word	index@($__internal_0_$__cuda_sm3x_div_rn_noftz_f32_slowpath)
        /*0014*/ 	.word	0x00000000


	//----- nvinfo : EIATTR_FRAME_SIZE
	.align		4
.L_3:
        /*0018*/ 	.byte	0x04, 0x11
        /*001a*/ 	.short	(.L_5 - .L_4)
	.align		4
.L_4:
        /*001c*/ 	.word	index@(neural_dynamics_fcl)
        /*0020*/ 	.word	0x00000000


	//----- nvinfo : EIATTR_MIN_STACK_SIZE
	.align		4
.L_5:
        /*0024*/ 	.byte	0x04, 0x12
        /*0026*/ 	.short	(.L_7 - .L_6)
	.align		4
.L_6:
        /*0028*/ 	.word	index@(neural_dynamics_fcl)
        /*002c*/ 	.word	0x00000000
.L_7:


//--------------------- .nv.compat                --------------------------
	.section	.nv.compat,"",@"SHT_CUDA_COMPAT_INFO"
	.align	4
        /*0000*/ 	.byte	0x02, 0x09, 0x00, 0x00, 0x02, 0x02, 0x01, 0x00, 0x02, 0x05, 0x05, 0x00, 0x03, 0x07, 0x01, 0x01
        /*0010*/ 	.byte	0x02, 0x03, 0x00, 0x00, 0x02, 0x06, 0x01, 0x00, 0x04, 0x0b, 0x08, 0x00, 0x01, 0x00, 0x00, 0x00
        /*0020*/ 	.byte	0x00, 0x00, 0x00, 0x00


//--------------------- .nv.info.neural_dynamics_fcl --------------------------
	.section	.nv.info.neural_dynamics_fcl,"",@"SHT_CUDA_INFO"
	.sectionflags	@""
	.align	4


	//----- nvinfo : EIATTR_CUDA_API_VERSION
	.align		4
        /*0000*/ 	.byte	0x04, 0x37
        /*0002*/ 	.short	(.L_9 - .L_8)
.L_8:
        /*0004*/ 	.word	0x00000082


	//----- nvinfo : EIATTR_KPARAM_INFO
	.align		4
.L_9:
        /*0008*/ 	.byte	0x04, 0x17
        /*000a*/ 	.short	(.L_11 - .L_10)
.L_10:
        /*000c*/ 	.word	0x00000000
        /*0010*/ 	.short	0x0009
        /*0012*/ 	.short	0x0048
        /*0014*/ 	.byte	0x00, 0xf0, 0x21, 0x00


	//----- nvinfo : EIATTR_KPARAM_INFO
	.align		4
.L_11:
        /*0018*/ 	.byte	0x04, 0x17
        /*001a*/ 	.short	(.L_13 - .L_12)
.L_12:
        /*001c*/ 	.word	0x00000000
        /*0020*/ 	.short	0x0008
        /*0022*/ 	.short	0x0040
        /*0024*/ 	.byte	0x00, 0xf0, 0x11, 0x00


	//----- nvinfo : EIATTR_KPARAM_INFO
	.align		4
.L_13:
        /*0028*/ 	.byte	0x04, 0x17
        /*002a*/ 	.short	(.L_15 - .L_14)
.L_14:
        /*002c*/ 	.word	0x00000000
        /*0030*/ 	.short	0x0007
        /*0032*/ 	.short	0x0038
        /*0034*/ 	.byte	0x00, 0xf5, 0x21, 0x00


	//----- nvinfo : EIATTR_KPARAM_INFO
	.align		4
.L_15:
        /*0038*/ 	.byte	0x04, 0x17
        /*003a*/ 	.short	(.L_17 - .L_16)
.L_16:
        /*003c*/ 	.word	0x00000000
        /*0040*/ 	.short	0x0006
        /*0042*/ 	.short	0x0030
        /*0044*/ 	.byte	0x00, 0xf5, 0x21, 0x00


	//----- nvinfo : EIATTR_KPARAM_INFO
	.align		4
.L_17:
        /*0048*/ 	.byte	0x04, 0x17
        /*004a*/ 	.short	(.L_19 - .L_18)
.L_18:
        /*004c*/ 	.word	0x00000000
        /*0050*/ 	.short	0x0005
        /*0052*/ 	.short	0x0028
        /*0054*/ 	.byte	0x00, 0xf5, 0x21, 0x00


	//----- nvinfo : EIATTR_KPARAM_INFO
	.align		4
.L_19:
        /*0058*/ 	.byte	0x04, 0x17
        /*005a*/ 	.short	(.L_21 - .L_20)
.L_20:
        /*005c*/ 	.word	0x00000000
        /*0060*/ 	.short	0x0004
        /*0062*/ 	.short	0x0020
        /*0064*/ 	.byte	0x00, 0xf5, 0x21, 0x00


	//----- nvinfo : EIATTR_KPARAM_INFO
	.align		4
.L_21:
        /*0068*/ 	.byte	0x04, 0x17
        /*006a*/ 	.short	(.L_23 - .L_22)
.L_22:
        /*006c*/ 	.word	0x00000000
        /*0070*/ 	.short	0x0003
        /*0072*/ 	.short	0x0018
        /*0074*/ 	.byte	0x00, 0xf5, 0x21, 0x00


	//----- nvinfo : EIATTR_KPARAM_INFO
	.align		4
.L_23:
        /*0078*/ 	.byte	0x04, 0x17
        /*007a*/ 	.short	(.L_25 - .L_24)
.L_24:
        /*007c*/ 	.word	0x00000000
        /*0080*/ 	.short	0x0002
        /*0082*/ 	.short	0x0010
        /*0084*/ 	.byte	0x00, 0xf5, 0x21, 0x00


	//----- nvinfo : EIATTR_KPARAM_INFO
	.align		4
.L_25:
        /*0088*/ 	.byte	0x04, 0x17
        /*008a*/ 	.short	(.L_27 - .L_26)
.L_26:
        /*008c*/ 	.word	0x00000000
        /*0090*/ 	.short	0x0001
        /*0092*/ 	.short	0x0008
        /*0094*/ 	.byte	0x00, 0xf5, 0x21, 0x00


	//----- nvinfo : EIATTR_KPARAM_INFO
	.align		4
.L_27:
        /*0098*/ 	.byte	0x04, 0x17
        /*009a*/ 	.short	(.L_29 - .L_28)
.L_28:
        /*009c*/ 	.word	0x00000000
        /*00a0*/ 	.short	0x0000
        /*00a2*/ 	.short	0x0000
        /*00a4*/ 	.byte	0x00, 0xf5, 0x21, 0x00


	//----- nvinfo : EIATTR_SPARSE_MMA_MASK
	.align		4
.L_29:
        /*00a8*/ 	.byte	0x03, 0x50
        /*00aa*/ 	.short	0x0000


	//----- nvinfo : EIATTR_MAXREG_COUNT
	.align		4
        /*00ac*/ 	.byte	0x03, 0x1b
        /*00ae*/ 	.short	0x00ff


	//----- nvinfo : EIATTR_MERCURY_ISA_VERSION
	.align		4
        /*00b0*/ 	.byte	0x03, 0x5f
        /*00b2*/ 	.short	0x0101


	//----- nvinfo : EIATTR_VRC_CTA_INIT_COUNT
	.align		4
        /*00b4*/ 	.byte	0x02, 0x4a
	.zero		1
	.zero		1


	//----- nvinfo : EIATTR_EXIT_INSTR_OFFSETS
	.align		4
        /*00b8*/ 	.byte	0x04, 0x1c
        /*00ba*/ 	.short	(.L_31 - .L_30)


	//   ....[0]....
.L_30:
        /*00bc*/ 	.word	0x00000070


	//   ....[1]....
        /*00c0*/ 	.word	0x000000d0


	//   ....[2]....
        /*00c4*/ 	.word	0x00000220


	//   ....[3]....
        /*00c8*/ 	.word	0x00000650


	//----- nvinfo : EIATTR_CRS_STACK_SIZE
	.align		4
.L_31:
        /*00cc*/ 	.byte	0x04, 0x1e
        /*00ce*/ 	.short	(.L_33 - .L_32)
.L_32:
        /*00d0*/ 	.word	0x00000000


	//----- nvinfo : EIATTR_CBANK_PARAM_SIZE
	.align		4
.L_33:
        /*00d4*/ 	.byte	0x03, 0x19
        /*00d6*/ 	.short	0x0050


	//----- nvinfo : EIATTR_PARAM_CBANK
	.align		4
        /*00d8*/ 	.byte	0x04, 0x0a
        /*00da*/ 	.short	(.L_35 - .L_34)
	.align		4
.L_34:
        /*00dc*/ 	.word	index@(.nv.constant0.neural_dynamics_fcl)
        /*00e0*/ 	.short	0x0380
        /*00e2*/ 	.short	0x0050


	//----- nvinfo : EIATTR_SW_WAR
	.align		4
.L_35:
        /*00e4*/ 	.byte	0x04, 0x36
        /*00e6*/ 	.short	(.L_37 - .L_36)
.L_36:
        /*00e8*/ 	.word	0x00000008
.L_37:


//--------------------- .nv.callgraph             --------------------------
	.section	.nv.callgraph,"",@"SHT_CUDA_CALLGRAPH"
	.align	4
	.sectionentsize	8
	.align		4
        /*0000*/ 	.word	0x00000000
	.align		4
        /*0004*/ 	.word	0xffffffff
	.align		4
        /*0008*/ 	.word	0x00000000
	.align		4
        /*000c*/ 	.word	0xfffffffe
	.align		4
        /*0010*/ 	.word	0x00000000
	.align		4
        /*0014*/ 	.word	0xfffffffd
	.align		4
        /*0018*/ 	.word	0x00000000
	.align		4
        /*001c*/ 	.word	0xfffffffc


//--------------------- .text.neural_dynamics_fcl --------------------------
	.section	.text.neural_dynamics_fcl,"ax",@progbits
	.align	128
        .global         neural_dynamics_fcl
        .type           neural_dynamics_fcl,@function
        .size           neural_dynamics_fcl,(.L_x_20 - neural_dynamics_fcl)
        .other          neural_dynamics_fcl,@"STO_CUDA_ENTRY STV_DEFAULT"
neural_dynamics_fcl:
.text.neural_dynamics_fcl:
[----:B------:R-:W-:Y:S01]  /*0000*/  LDC R1, c[0x0][0x37c] ;  /* 0x0000df00ff017b82 */ /* 0x000fe20000000800 */
[----:B------:R-:W0:Y:S07]  /*0010*/  S2R R7, SR_TID.X ;  /* 0x0000000000077919 */ /* 0x000e2e0000002100 */
[----:B------:R-:W0:Y:S01]  /*0020*/  S2UR UR4, SR_CTAID.X ;  /* 0x00000000000479c3 */ /* 0x000e220000002500 */
[----:B------:R-:W1:Y:S07]  /*0030*/  LDCU UR5, c[0x0][0x3c0] ;  /* 0x00007800ff0577ac */ /* 0x000e6e0008000800 */
[----:B------:R-:W0:Y:S02]  /*0040*/  LDC R6, c[0x0][0x360] ;  /* 0x0000d800ff067b82 */ /* 0x000e240000000800 */
[----:B0-----:R-:W-:-:S05]  /*0050*/  IMAD R6, R6, UR4, R7 ;  /* 0x0000000406067c24 */ /* 0x001fca000f8e0207 */
[----:B-1----:R-:W-:-:S13]  /*0060*/  ISETP.GE.U32.AND P0, PT, R6, UR5, PT ;  /* 0x0000000506007c0c */ /* 0x002fda000bf06070 */
[----:B------:R-:W-:Y:S05]  /*0070*/  @P0 EXIT ;  /* 0x000000000000094d */ /* 0x000fea0003800000 */
[----:B------:R-:W0:Y:S01]  /*0080*/  LDC.64 R2, c[0x0][0x380] ;  /* 0x0000e000ff027b82 */ /* 0x000e220000000a00 */
[----:B------:R-:W1:Y:S01]  /*0090*/  LDCU.64 UR6, c[0x0][0x358] ;  /* 0x00006b00ff0677ac */ /* 0x000e620008000a00 */
[----:B0-----:R-:W-:-:S05]  /*00a0*/  IMAD.WIDE.U32 R2, R6, 0x4, R2 ;  /* 0x0000000406027825 */ /* 0x001fca00078e0002 */
[----:B-1----:R-:W2:Y:S02]  /*00b0*/  LDG.E R0, desc[UR6][R2.64] ;  /* 0x0000000602007981 */ /* 0x002ea4000c1e1900 */
[----:B--2---:R-:W-:-:S13]  /*00c0*/  ISETP.NE.AND P0, PT, R0, RZ, PT ;  /* 0x000000ff0000720c */ /* 0x004fda0003f05270 */
[----:B------:R-:W-:Y:S05]  /*00d0*/  @!P0 EXIT ;  /* 0x000000000000894d */ /* 0x000fea0003800000 */
[----:B------:R-:W0:Y:S01]  /*00e0*/  LDCU.64 UR4, c[0x0][0x3b0] ;  /* 0x00007600ff0477ac */ /* 0x000e220008000a00 */
[----:B------:R-:W1:Y:S01]  /*00f0*/  LDCU.128 UR8, c[0x0][0x3a0] ;  /* 0x00007400ff0877ac */ /* 0x000e620008000c00 */
[----:B0-----:R-:W-:-:S04]  /*0100*/  LEA R4, P0, R6, UR4, 0x1 ;  /* 0x0000000406047c11 */ /* 0x001fc8000f8008ff */
[C---:B------:R-:W-:Y:S01]  /*0110*/  LEA.HI.X R5, R6.reuse, UR5, RZ, 0x1, P0 ;  /* 0x0000000506057c11 */ /* 0x040fe200080f0cff */
[----:B------:R-:W0:Y:S04]  /*0120*/  LDCU.64 UR4, c[0x0][0x390] ;  /* 0x00007200ff0477ac */ /* 0x000e280008000a00 */
[----:B------:R-:W2:Y:S01]  /*0130*/  LDG.E.U16 R8, desc[UR6][R4.64] ;  /* 0x0000000604087981 */ /* 0x000ea2000c1e1500 */
[----:B------:R-:W-:Y:S01]  /*0140*/  IMAD.SHL.U32 R14, R6, 0x4, RZ ;  /* 0x00000004060e7824 */ /* 0x000fe200078e00ff */
[----:B------:R-:W-:-:S04]  /*0150*/  SHF.R.U32.HI R16, RZ, 0x1e, R6 ;  /* 0x0000001eff107819 */ /* 0x000fc80000011606 */
[----:B-1----:R-:W-:-:S04]  /*0160*/  IADD3 R12, P1, PT, R14, UR8, RZ ;  /* 0x000000080e0c7c10 */ /* 0x002fc8000ff3e0ff */
[----:B------:R-:W-:Y:S02]  /*0170*/  IADD3.X R13, PT, PT, R16, UR9, RZ, P1, !PT ;  /* 0x00000009100d7c10 */ /* 0x000fe40008ffe4ff */
[----:B0-----:R-:W-:-:S04]  /*0180*/  IADD3 R2, P2, PT, R14, UR4, RZ ;  /* 0x000000040e027c10 */ /* 0x001fc8000ff5e0ff */
[----:B------:R-:W-:Y:S02]  /*0190*/  IADD3.X R3, PT, PT, R16, UR5, RZ, P2, !PT ;  /* 0x0000000510037c10 */ /* 0x000fe400097fe4ff */
[----:B------:R-:W-:-:S03]  /*01a0*/  IADD3 R10, P2, PT, R14, UR10, RZ ;  /* 0x0000000a0e0a7c10 */ /* 0x000fc6000ff5e0ff */
[----:B------:R0:W5:Y:S01]  /*01b0*/  LDG.E R9, desc[UR6][R2.64] ;  /* 0x0000000602097981 */ /* 0x000162000c1e1900 */
[----:B------:R-:W-:-:S05]  /*01c0*/  IADD3.X R11, PT, PT, R16, UR11, RZ, P2, !PT ;  /* 0x0000000b100b7c10 */ /* 0x000fca00097fe4ff */
[----:B------:R0:W5:Y:S01]  /*01d0*/  LDG.E R10, desc[UR6][R10.64] ;  /* 0x000000060a0a7981 */ /* 0x000162000c1e1900 */
[----:B--2---:R-:W-:-:S13]  /*01e0*/  ISETP.NE.AND P0, PT, R8, RZ, PT ;  /* 0x000000ff0800720c */ /* 0x004fda0003f05270 */
[----:B------:R-:W-:Y:S02]  /*01f0*/  @P0 VIADD R15, R8, 0xffffffff ;  /* 0xffffffff080f0836 */ /* 0x000fe40000000000 */
[----:B------:R0:W5:Y:S04]  /*0200*/  LDG.E R8, desc[UR6][R12.64] ;  /* 0x000000060c087981 */ /* 0x000168000c1e1900 */
[----:B------:R0:W-:Y:S01]  /*0210*/  @P0 STG.E.U16 desc[UR6][R4.64], R15 ;  /* 0x0000000f04000986 */ /* 0x0001e2000c101506 */
[----:B------:R-:W-:Y:S05]  /*0220*/  @P0 EXIT ;  /* 0x000000000000094d */ /* 0x000fea0003800000 */
[----:B------:R-:W0:Y:S01]  /*0230*/  LDCU.64 UR4, c[0x0][0x388] ;  /* 0x00007100ff0477ac */ /* 0x000e220008000a00 */
[----:B------:R-:W1:Y:S01]  /*0240*/  LDCU.64 UR8, c[0x0][0x398] ;  /* 0x00007300ff0877ac */ /* 0x000e620008000a00 */
[C---:B0-----:R-:W-:Y:S02]  /*0250*/  IADD3 R2, P0, PT, R14.reuse, UR4, RZ ;  /* 0x000000040e027c10 */ /* 0x041fe4000ff1e0ff */
[----:B-1----:R-:W-:Y:S02]  /*0260*/  IADD3 R12, P1, PT, R14, UR8, RZ ;  /* 0x000000080e0c7c10 */ /* 0x002fe4000ff3e0ff */
[C---:B------:R-:W-:Y:S02]  /*0270*/  IADD3.X R3, PT, PT, R16.reuse, UR5, RZ, P0, !PT ;  /* 0x0000000510037c10 */ /* 0x040fe400087fe4ff */
[----:B------:R-:W-:-:S03]  /*0280*/  IADD3.X R13, PT, PT, R16, UR9, RZ, P1, !PT ;  /* 0x00000009100d7c10 */ /* 0x000fc60008ffe4ff */
[----:B------:R0:W5:Y:S04]  /*0290*/  LDG.E R11, desc[UR6][R2.64] ;  /* 0x00000006020b7981 */ /* 0x000168000c1e1900 */
[----:B------:R0:W5:Y:S01]  /*02a0*/  LDG.E R12, desc[UR6][R12.64] ;  /* 0x000000060c0c7981 */ /* 0x000162000c1e1900 */
[----:B------:R-:W-:Y:S01]  /*02b0*/  I2FP.F32.S32 R0, R0 ;  /* 0x0000000000007245 */ /* 0x000fe20000201400 */
[----:B------:R-:W-:Y:S02]  /*02c0*/  IMAD.MOV.U32 R15, RZ, RZ, 0x3a83126f ;  /* 0x3a83126fff0f7424 */ /* 0x000fe400078e00ff */
[----:B------:R-:W-:Y:S01]  /*02d0*/  IMAD.MOV.U32 R14, RZ, RZ, 0x447a0000 ;  /* 0x447a0000ff0e7424 */ /* 0x000fe200078e00ff */
[----:B------:R-:W1:Y:S03]  /*02e0*/  FCHK P0, R0, 1000 ;  /* 0x447a000000007902 */ /* 0x000e660000000000 */
[----:B------:R-:W-:-:S04]  /*02f0*/  FFMA R14, R15, -R14, 1 ;  /* 0x3f8000000f0e7423 */ /* 0x000fc8000000080e */
[----:B------:R-:W-:-:S04]  /*0300*/  FFMA R15, R14, R15, 0.0010000000474974513054 ;  /* 0x3a83126f0e0f7423 */ /* 0x000fc8000000000f */
[----:B------:R-:W-:Y:S01]  /*0310*/  FFMA R14, R0, R15, RZ ;  /* 0x0000000f000e7223 */ /* 0x000fe200000000ff */
[----:B------:R-:W-:Y:S03]  /*0320*/  BSSY.RECONVERGENT B1, `(.L_x_0) ;  /* 0x0000007000017945 */ /* 0x000fe60003800200 */
[----:B------:R-:W-:-:S04]  /*0330*/  FFMA R16, R14, -1000, R0 ;  /* 0xc47a00000e107823 */ /* 0x000fc80000000000 */
[----:B------:R-:W-:Y:S01]  /*0340*/  FFMA R14, R15, R16, R14 ;  /* 0x000000100f0e7223 */ /* 0x000fe2000000000e */
[----:B01----:R-:W-:Y:S06]  /*0350*/  @!P0 BRA `(.L_x_1) ;  /* 0x00000000000c8947 */ /* 0x003fec0003800000 */
[----:B------:R-:W-:-:S07]  /*0360*/  MOV R14, 0x380 ;  /* 0x00000380000e7802 */ /* 0x000fce0000000f00 */
[----:B-----5:R-:W-:Y:S05]  /*0370*/  CALL.REL.NOINC `($__internal_0_$__cuda_sm3x_div_rn_noftz_f32_slowpath) ;  /* 0x0000000000b87944 */ /* 0x020fea0003c00000 */
[----:B------:R-:W-:-:S07]  /*0380*/  IMAD.MOV.U32 R14, RZ, RZ, R0 ;  /* 0x000000ffff0e7224 */ /* 0x000fce00078e0000 */
.L_x_1:
[----:B------:R-:W-:Y:S05]  /*0390*/  BSYNC.RECONVERGENT B1 ;  /* 0x0000000000017941 */ /* 0x000fea0003800200 */
.L_x_0:
[----:B-----5:R-:W-:Y:S01]  /*03a0*/  FSETP.GEU.AND P0, PT, R10, 0.99900001287460327148, PT ;  /* 0x3f7fbe770a00780b */ /* 0x020fe20003f0e000 */
[--C-:B------:R-:W-:Y:S01]  /*03b0*/  FADD R0, R8, -R11.reuse ;  /* 0x8000000b08007221 */ /* 0x100fe20000000000 */
[----:B------:R-:W-:Y:S04]  /*03c0*/  BSSY.RECONVERGENT B0, `(.L_x_2) ;  /* 0x0000026000007945 */ /* 0x000fe80003800200 */
[----:B------:R-:W-:Y:S01]  /*03d0*/  BSSY.RELIABLE B1, `(.L_x_3) ;  /* 0x000001b000017945 */ /* 0x000fe20003800100 */
[----:B------:R-:W-:-:S04]  /*03e0*/  FFMA R11, R12, R0, R11 ;  /* 0x000000000c0b7223 */ /* 0x000fc8000000000b */
[----:B------:R-:W-:Y:S02]  /*03f0*/  FADD R0, R11, R14 ;  /* 0x0000000e0b007221 */ /* 0x000fe40000000000 */
[----:B------:R-:W-:Y:S05]  /*0400*/  @P0 BRA `(.L_x_4) ;  /* 0x0000000000500947 */ /* 0x000fea0003800000 */
[----:B------:R-:W0:Y:S01]  /*0410*/  LDC.64 R14, c[0x0][0x3c8] ;  /* 0x0000f200ff0e7b82 */ /* 0x000e220000000a00 */
[----:B------:R-:W-:Y:S01]  /*0420*/  IMAD.MOV.U32 R7, RZ, RZ, RZ ;  /* 0x000000ffff077224 */ /* 0x000fe200078e00ff */
[----:B------:R-:W-:Y:S01]  /*0430*/  FSETP.GE.AND P1, PT, R0, R9, PT ;  /* 0x000000090000720b */ /* 0x000fe20003f26000 */
[----:B0-----:R-:W-:-:S04]  /*0440*/  IMAD.WIDE.U32 R12, R14, 0xf4240, R6 ;  /* 0x000f42400e0c7825 */ /* 0x001fc800078e0006 */
[----:B------:R-:W-:Y:S02]  /*0450*/  IMAD R11, R15, 0xf4240, RZ ;  /* 0x000f42400f0b7824 */ /* 0x000fe400078e02ff */
[----:B------:R-:W-:Y:S02]  /*0460*/  IMAD.MOV.U32 R14, RZ, RZ, -0x8987eb1 ;  /* 0xf767814fff0e7424 */ /* 0x000fe400078e00ff */
[----:B------:R-:W-:Y:S02]  /*0470*/  IMAD.IADD R11, R13, 0x1, R11 ;  /* 0x000000010d0b7824 */ /* 0x000fe400078e020b */
[----:B------:R-:W-:Y:S02]  /*0480*/  IMAD.MOV.U32 R15, RZ, RZ, 0x14057b7e ;  /* 0x14057b7eff0f7424 */ /* 0x000fe400078e00ff */
[----:B------:R-:W-:Y:S02]  /*0490*/  IMAD R11, R11, 0x4c957f2d, RZ ;  /* 0x4c957f2d0b0b7824 */ /* 0x000fe400078e02ff */
[----:B------:R-:W-:-:S04]  /*04a0*/  IMAD.HI.U32 R14, R12, 0x4c957f2d, R14 ;  /* 0x4c957f2d0c0e7827 */ /* 0x000fc800078e000e */
[----:B------:R-:W-:Y:S02]  /*04b0*/  IMAD R11, R12, 0x5851f42d, R11 ;  /* 0x5851f42d0c0b7824 */ /* 0x000fe400078e020b */
[----:B------:R-:W-:Y:S02]  /*04c0*/  IMAD.MOV.U32 R13, RZ, RZ, RZ ;  /* 0x000000ffff0d7224 */ /* 0x000fe400078e00ff */
[----:B------:R-:W-:-:S05]  /*04d0*/  IMAD.IADD R12, R14, 0x1, R11 ;  /* 0x000000010e0c7824 */ /* 0x000fca00078e020b */
[----:B------:R-:W-:-:S06]  /*04e0*/  SHF.R.U32.HI R12, RZ, 0x1, R12 ;  /* 0x00000001ff0c7819 */ /* 0x000fcc000001160c */
[----:B------:R-:W0:Y:S02]  /*04f0*/  I2F.U64 R12, R12 ;  /* 0x0000000c000c7312 */ /* 0x000e240000301000 */
[----:B0-----:R-:W-:-:S05]  /*0500*/  FMUL R11, R12, 2.3283064365386962891e-10 ;  /* 0x2f8000000c0b7820 */ /* 0x001fca0000400000 */
[----:B------:R-:W-:-:S13]  /*0510*/  FSETP.GEU.AND P0, PT, R11, R10, PT ;  /* 0x0000000a0b00720b */ /* 0x000fda0003f0e000 */
[----:B------:R-:W-:Y:S05]  /*0520*/  @!P0 BRA P1, `(.L_x_5) ;  /* 0x0000000000148947 */ /* 0x000fea0000800000 */
[----:B------:R-:W-:Y:S05]  /*0530*/  BREAK.RELIABLE B1 ;  /* 0x0000000000017942 */ /* 0x000fea0003800100 */
[----:B------:R-:W-:Y:S05]  /*0540*/  BRA `(.L_x_6) ;  /* 0x0000000000347947 */ /* 0x000fea0003800000 */
.L_x_4:
[----:B------:R-:W-:-:S13]  /*0550*/  FSETP.GE.AND P0, PT, R0, R9, PT ;  /* 0x000000090000720b */ /* 0x000fda0003f06000 */
[----:B------:R-:W-:Y:S05]  /*0560*/  @!P0 BREAK.RELIABLE B1 ;  /* 0x0000000000018942 */ /* 0x000fea0003800100 */
[----:B------:R-:W-:Y:S05]  /*0570*/  @!P0 BRA `(.L_x_6) ;  /* 0x0000000000288947 */ /* 0x000fea0003800000 */
.L_x_5:
[----:B------:R-:W-:Y:S05]  /*0580*/  BSYNC.RELIABLE B1 ;  /* 0x0000000000017941 */ /* 0x000fea0003800100 */
.L_x_3:
[----:B------:R-:W0:Y:S01]  /*0590*/  LDC.64 R10, c[0x0][0x3b8] ;  /* 0x0000ee00ff0a7b82 */ /* 0x000e220000000a00 */
[----:B------:R-:W-:Y:S01]  /*05a0*/  IMAD.MOV.U32 R9, RZ, RZ, 0x1 ;  /* 0x00000001ff097424 */ /* 0x000fe200078e00ff */
[----:B------:R-:W-:Y:S01]  /*05b0*/  SHF.R.U32.HI R7, RZ, 0x5, R6 ;  /* 0x00000005ff077819 */ /* 0x000fe20000011606 */
[----:B------:R-:W-:-:S03]  /*05c0*/  IMAD.MOV.U32 R12, RZ, RZ, 0x3 ;  /* 0x00000003ff0c7424 */ /* 0x000fc600078e00ff */
[----:B------:R-:W-:Y:S02]  /*05d0*/  SHF.L.W.U32 R9, R9, R6, RZ ;  /* 0x0000000609097219 */ /* 0x000fe40000000eff */
[----:B------:R1:W-:Y:S01]  /*05e0*/  STG.E.U16 desc[UR6][R4.64], R12 ;  /* 0x0000000c04007986 */ /* 0x0003e2000c101506 */
[----:B0-----:R-:W-:-:S05]  /*05f0*/  IMAD.WIDE.U32 R6, R7, 0x4, R10 ;  /* 0x0000000407067825 */ /* 0x001fca00078e000a */
[----:B------:R1:W-:Y:S01]  /*0600*/  REDG.E.OR.STRONG.GPU desc[UR6][R6.64], R9 ;  /* 0x000000090600798e */ /* 0x0003e2000f12e106 */
[----:B------:R-:W-:-:S07]  /*0610*/  IMAD.MOV.U32 R0, RZ, RZ, R8 ;  /* 0x000000ffff007224 */ /* 0x000fce00078e0008 */
.L_x_6:
[----:B------:R-:W-:Y:S05]  /*0620*/  BSYNC.RECONVERGENT B0 ;  /* 0x0000000000007941 */ /* 0x000fea0003800200 */
.L_x_2:
[----:B------:R-:W-:Y:S05]  /*0630*/  WARPSYNC.ALL ;  /* 0x0000000000007948 */ /* 0x000fea0003800000 */
[----:B------:R-:W-:Y:S01]  /*0640*/  STG.E desc[UR6][R2.64], R0 ;  /* 0x0000000002007986 */ /* 0x000fe2000c101906 */
[----:B------:R-:W-:Y:S05]  /*0650*/  EXIT ;  /* 0x000000000000794d */ /* 0x000fea0003800000 */
        .weak           $__internal_0_$__cuda_sm3x_div_rn_noftz_f32_slowpath
        .type           $__internal_0_$__cuda_sm3x_div_rn_noftz_f32_slowpath,@function
        .size           $__internal_0_$__cuda_sm3x_div_rn_noftz_f32_slowpath,(.L_x_20 - $__internal_0_$__cuda_sm3x_div_rn_noftz_f32_slowpath)
$__internal_0_$__cuda_sm3x_div_rn_noftz_f32_slowpath:
[--C-:B------:R-:W-:Y:S01]  /*0660*/  SHF.R.U32.HI R13, RZ, 0x17, R0.reuse ;  /* 0x00000017ff0d7819 */ /* 0x100fe20000011600 */
[----:B------:R-:W-:Y:S04]  /*0670*/  BSSY.RECONVERGENT B0, `(.L_x_7) ;  /* 0x000005c000007945 */ /* 0x000fe80003800200 */
[----:B------:R-:W-:Y:S01]  /*0680*/  BSSY.RELIABLE B2, `(.L_x_8) ;  /* 0x000001a000027945 */ /* 0x000fe20003800100 */
[----:B------:R-:W-:Y:S01]  /*0690*/  IMAD.MOV.U32 R16, RZ, RZ, R0 ;  /* 0x000000ffff107224 */ /* 0x000fe200078e0000 */
[----:B------:R-:W-:-:S05]  /*06a0*/  LOP3.LUT R15, R13, 0xff, RZ, 0xc0, !PT ;  /* 0x000000ff0d0f7812 */ /* 0x000fca00078ec0ff */
[----:B------:R-:W-:-:S05]  /*06b0*/  VIADD R17, R15, 0xffffffff ;  /* 0xffffffff0f117836 */ /* 0x000fca0000000000 */
[----:B------:R-:W-:-:S13]  /*06c0*/  ISETP.GT.U32.OR P0, PT, R17, 0xfd, !PT ;  /* 0x000000fd1100780c */ /* 0x000fda0007f04470 */
[----:B------:R-:W-:Y:S01]  /*06d0*/  @!P0 IMAD.MOV.U32 R13, RZ, RZ, RZ ;  /* 0x000000ffff0d8224 */ /* 0x000fe200078e00ff */
[----:B------:R-:W-:Y:S06]  /*06e0*/  @!P0 BRA `(.L_x_9) ;  /* 0x00000000004c8947 */ /* 0x000fec0003800000 */
[----:B------:R-:W-:-:S13]  /*06f0*/  FSETP.GTU.FTZ.AND P0, PT, |R0|, +INF , PT ;  /* 0x7f8000000000780b */ /* 0x000fda0003f1c200 */
[----:B------:R-:W-:Y:S05]  /*0700*/  @P0 BREAK.RELIABLE B2 ;  /* 0x0000000000020942 */ /* 0x000fea0003800100 */
[----:B------:R-:W-:Y:S05]  /*0710*/  @P0 BRA `(.L_x_10) ;  /* 0x0000000400400947 */ /* 0x000fea0003800000 */
[----:B------:R-:W-:-:S05]  /*0720*/  IMAD.MOV.U32 R13, RZ, RZ, 0x447a0000 ;  /* 0x447a0000ff0d7424 */ /* 0x000fca00078e00ff */
[----:B------:R-:W-:-:S13]  /*0730*/  LOP3.LUT P0, RZ, R13, 0x7fffffff, R16, 0xc8, !PT ;  /* 0x7fffffff0dff7812 */ /* 0x000fda000780c810 */
[----:B------:R-:W-:Y:S05]  /*0740*/  @!P0 BREAK.RELIABLE B2 ;  /* 0x0000000000028942 */ /* 0x000fea0003800100 */
[----:B------:R-:W-:Y:S05]  /*0750*/  @!P0 BRA `(.L_x_11) ;  /* 0x0000000400288947 */ /* 0x000fea0003800000 */
[----:B------:R-:W-:-:S13]  /*0760*/  LOP3.LUT P0, RZ, R16, 0x7fffffff, RZ, 0xc0, !PT ;  /* 0x7fffffff10ff7812 */ /* 0x000fda000780c0ff */
[----:B------:R-:W-:Y:S05]  /*0770*/  @!P0 BREAK.RELIABLE B2 ;  /* 0x0000000000028942 */ /* 0x000fea0003800100 */
[----:B------:R-:W-:Y:S05]  /*0780*/  @!P0 BRA `(.L_x_12) ;  /* 0x0000000400148947 */ /* 0x000fea0003800000 */
[----:B------:R-:W-:Y:S02]  /*0790*/  FSETP.NEU.FTZ.AND P0, PT, |R0|, +INF , PT ;  /* 0x7f8000000000780b */ /* 0x000fe40003f1d200 */
[----:B------:R-:W-:-:S04]  /*07a0*/  LOP3.LUT P1, RZ, R13, 0x7fffffff, RZ, 0xc0, !PT ;  /* 0x7fffffff0dff7812 */ /* 0x000fc8000782c0ff */
[----:B------:R-:W-:-:S13]  /*07b0*/  PLOP3.LUT P0, PT, P0, P1, PT, 0x2f, 0xf2 ;  /* 0x0000000000f2781c */ /* 0x000fda0000702577 */
[----:B------:R-:W-:Y:S05]  /*07c0*/  @P0 BREAK.RELIABLE B2 ;  /* 0x0000000000020942 */ /* 0x000fea0003800100 */
[----:B------:R-:W-:Y:S05]  /*07d0*/  @P0 BRA `(.L_x_13) ;  /* 0x0000000000f40947 */ /* 0x000fea0003800000 */
[----:B------:R-:W-:-:S13]  /*07e0*/  ISETP.GE.AND P0, PT, R17, RZ, PT ;  /* 0x000000ff1100720c */ /* 0x000fda0003f06270 */
[----:B------:R-:W-:Y:S02]  /*07f0*/  @P0 IMAD.MOV.U32 R13, RZ, RZ, RZ ;  /* 0x000000ffff0d0224 */ /* 0x000fe400078e00ff */
[----:B------:R-:W-:Y:S01]  /*0800*/  @!P0 FFMA R16, R0, 1.84467440737095516160e+19, RZ ;  /* 0x5f80000000108823 */ /* 0x000fe200000000ff */
[----:B------:R-:W-:-:S07]  /*0810*/  @!P0 IMAD.MOV.U32 R13, RZ, RZ, -0x40 ;  /* 0xffffffc0ff0d8424 */ /* 0x000fce00078e00ff */
.L_x_9:
[----:B------:R-:W-:Y:S05]  /*0820*/  BSYNC.RELIABLE B2 ;  /* 0x0000000000027941 */ /* 0x000fea0003800100 */
.L_x_8:
[----:B------:R-:W-:Y:S01]  /*0830*/  UMOV UR4, 0x447a0000 ;  /* 0x447a000000047882 */ /* 0x000fe20000000000 */
[----:B------:R-:W-:Y:S01]  /*0840*/  VIADD R17, R15, 0xffffff81 ;  /* 0xffffff810f117836 */ /* 0x000fe20000000000 */
[----:B------:R-:W-:Y:S01]  /*0850*/  UIADD3 UR4, UPT, UPT, UR4, -0x4800000, URZ ;  /* 0xfb80000004047890 */ /* 0x000fe2000fffe0ff */
[----:B------:R-:W-:Y:S02]  /*0860*/  BSSY.RECONVERGENT B2, `(.L_x_14) ;  /* 0x0000033000027945 */ /* 0x000fe40003800200 */
[----:B------:R-:W-:Y:S01]  /*0870*/  IMAD R0, R17, -0x800000, R16 ;  /* 0xff80000011007824 */ /* 0x000fe200078e0210 */
[----:B------:R-:W-:Y:S02]  /*0880*/  IADD3 R13, PT, PT, R13, -0x9, R17 ;  /* 0xfffffff70d0d7810 */ /* 0x000fe40007ffe011 */
[----:B------:R-:W-:-:S03]  /*0890*/  FADD.FTZ R19, -RZ, -UR4 ;  /* 0x80000004ff137e21 */ /* 0x000fc60008010100 */
[----:B------:R-:W0:Y:S02]  /*08a0*/  MUFU.RCP R18, UR4 ;  /* 0x0000000400127d08 */ /* 0x000e240008001000 */
[----:B0-----:R-:W-:-:S04]  /*08b0*/  FFMA R15, R18, R19, 1 ;  /* 0x3f800000120f7423 */ /* 0x001fc80000000013 */
[----:B------:R-:W-:-:S04]  /*08c0*/  FFMA R15, R18, R15, R18 ;  /* 0x0000000f120f7223 */ /* 0x000fc80000000012 */
[----:B------:R-:W-:-:S04]  /*08d0*/  FFMA R16, R0, R15, RZ ;  /* 0x0000000f00107223 */ /* 0x000fc800000000ff */
[----:B------:R-:W-:-:S04]  /*08e0*/  FFMA R18, R19, R16, R0 ;  /* 0x0000001013127223 */ /* 0x000fc80000000000 */
[----:B------:R-:W-:-:S04]  /*08f0*/  FFMA R18, R15, R18, R16 ;  /* 0x000000120f127223 */ /* 0x000fc80000000010 */
[----:B------:R-:W-:-:S04]  /*0900*/  FFMA R19, R19, R18, R0 ;  /* 0x0000001213137223 */ /* 0x000fc80000000000 */
[----:B------:R-:W-:-:S05]  /*0910*/  FFMA R0, R15, R19, R18 ;  /* 0x000000130f007223 */ /* 0x000fca0000000012 */
[----:B------:R-:W-:-:S04]  /*0920*/  SHF.R.U32.HI R16, RZ, 0x17, R0 ;  /* 0x00000017ff107819 */ /* 0x000fc80000011600 */
[----:B------:R-:W-:-:S05]  /*0930*/  LOP3.LUT R16, R16, 0xff, RZ, 0xc0, !PT ;  /* 0x000000ff10107812 */ /* 0x000fca00078ec0ff */
[----:B------:R-:W-:-:S04]  /*0940*/  IMAD.IADD R20, R16, 0x1, R13 ;  /* 0x0000000110147824 */ /* 0x000fc800078e020d */
[----:B------:R-:W-:-:S05]  /*0950*/  VIADD R16, R20, 0xffffffff ;  /* 0xffffffff14107836 */ /* 0x000fca0000000000 */
[----:B------:R-:W-:-:S13]  /*0960*/  ISETP.GE.U32.AND P0, PT, R16, 0xfe, PT ;  /* 0x000000fe1000780c */ /* 0x000fda0003f06070 */
[----:B------:R-:W-:Y:S05]  /*0970*/  @!P0 BRA `(.L_x_15) ;  /* 0x0000000000808947 */ /* 0x000fea0003800000 */
[----:B------:R-:W-:-:S13]  /*0980*/  ISETP.GT.AND P0, PT, R20, 0xfe, PT ;  /* 0x000000fe1400780c */ /* 0x000fda0003f04270 */
[----:B------:R-:W-:Y:S05]  /*0990*/  @P0 BRA `(.L_x_16) ;  /* 0x00000000006c0947 */ /* 0x000fea0003800000 */
[----:B------:R-:W-:-:S13]  /*09a0*/  ISETP.GE.AND P0, PT, R20, 0x1, PT ;  /* 0x000000011400780c */ /* 0x000fda0003f06270 */
[----:B------:R-:W-:Y:S05]  /*09b0*/  @P0 BRA `(.L_x_17) ;  /* 0x0000000000740947 */ /* 0x000fea0003800000 */
[----:B------:R-:W-:Y:S02]  /*09c0*/  ISETP.GE.AND P0, PT, R20, -0x18, PT ;  /* 0xffffffe81400780c */ /* 0x000fe40003f06270 */
[----:B------:R-:W-:-:S11]  /*09d0*/  LOP3.LUT R0, R0, 0x80000000, RZ, 0xc0, !PT ;  /* 0x8000000000007812 */ /* 0x000fd600078ec0ff */
[----:B------:R-:W-:Y:S05]  /*09e0*/  @!P0 BRA `(.L_x_17) ;  /* 0x0000000000688947 */ /* 0x000fea0003800000 */
[CCC-:B------:R-:W-:Y:S01]  /*09f0*/  FFMA.RZ R13, R15.reuse, R19.reuse, R18.reuse ;  /* 0x000000130f0d7223 */ /* 0x1c0fe2000000c012 */
[-CC-:B------:R-:W-:Y:S01]  /*0a00*/  FFMA.RM R16, R15, R19.reuse, R18.reuse ;  /* 0x000000130f107223 */ /* 0x180fe20000004012 */
[C---:B------:R-:W-:Y:S02]  /*0a10*/  ISETP.NE.AND P2, PT, R20.reuse, RZ, PT ;  /* 0x000000ff1400720c */ /* 0x040fe40003f45270 */
[C---:B------:R-:W-:Y:S02]  /*0a20*/  ISETP.NE.AND P1, PT, R20.reuse, RZ, PT ;  /* 0x000000ff1400720c */ /* 0x040fe40003f25270 */
[----:B------:R-:W-:Y:S01]  /*0a30*/  LOP3.LUT R17, R13, 0x7fffff, RZ, 0xc0, !PT ;  /* 0x007fffff0d117812 */ /* 0x000fe200078ec0ff */
[----:B------:R-:W-:Y:S01]  /*0a40*/  FFMA.RP R13, R15, R19, R18 ;  /* 0x000000130f0d7223 */ /* 0x000fe20000008012 */
[----:B------:R-:W-:Y:S02]  /*0a50*/  VIADD R18, R20, 0x20 ;  /* 0x0000002014127836 */ /* 0x000fe40000000000 */
[----:B------:R-:W-:Y:S01]  /*0a60*/  LOP3.LUT R17, R17, 0x800000, RZ, 0xfc, !PT ;  /* 0x0080000011117812 */ /* 0x000fe200078efcff */
[----:B------:R-:W-:Y:S01]  /*0a70*/  IMAD.MOV R15, RZ, RZ, -R20 ;  /* 0x000000ffff0f7224 */ /* 0x000fe200078e0a14 */
[----:B------:R-:W-:-:S02]  /*0a80*/  FSETP.NEU.FTZ.AND P0, PT, R13, R16, PT ;  /* 0x000000100d00720b */ /* 0x000fc40003f1d000 */
[----:B------:R-:W-:Y:S02]  /*0a90*/  SHF.L.U32 R18, R17, R18, RZ ;  /* 0x0000001211127219 */ /* 0x000fe400000006ff */
[----:B------:R-:W-:Y:S02]  /*0aa0*/  SEL R16, R15, RZ, P2 ;  /* 0x000000ff0f107207 */ /* 0x000fe40001000000 */
[----:B------:R-:W-:Y:S02]  /*0ab0*/  ISETP.NE.AND P1, PT, R18, RZ, P1 ;  /* 0x000000ff1200720c */ /* 0x000fe40000f25270 */
[----:B------:R-:W-:Y:S02]  /*0ac0*/  SHF.R.U32.HI R16, RZ, R16, R17 ;  /* 0x00000010ff107219 */ /* 0x000fe40000011611 */
[----:B------:R-:W-:Y:S02]  /*0ad0*/  PLOP3.LUT P0, PT, P0, P1, PT, 0xf8, 0x8f ;  /* 0x00000000008f781c */ /* 0x000fe40000703f70 */
[----:B------:R-:W-:-:S02]  /*0ae0*/  SHF.R.U32.HI R18, RZ, 0x1, R16 ;  /* 0x00000001ff127819 */ /* 0x000fc40000011610 */
[----:B------:R-:W-:-:S04]  /*0af0*/  SEL R13, RZ, 0x1, !P0 ;  /* 0x00000001ff0d7807 */ /* 0x000fc80004000000 */
[----:B------:R-:W-:-:S04]  /*0b00*/  LOP3.LUT R13, R13, 0x1, R18, 0xf8, !PT ;  /* 0x000000010d0d7812 */ /* 0x000fc800078ef812 */
[----:B------:R-:W-:-:S05]  /*0b10*/  LOP3.LUT R13, R13, R16, RZ, 0xc0, !PT ;  /* 0x000000100d0d7212 */ /* 0x000fca00078ec0ff */
[----:B------:R-:W-:-:S05]  /*0b20*/  IMAD.IADD R13, R18, 0x1, R13 ;  /* 0x00000001120d7824 */ /* 0x000fca00078e020d */
[----:B------:R-:W-:Y:S01]  /*0b30*/  LOP3.LUT R0, R13, R0, RZ, 0xfc, !PT ;  /* 0x000000000d007212 */ /* 0x000fe200078efcff */
[----:B------:R-:W-:Y:S06]  /*0b40*/  BRA `(.L_x_17) ;  /* 0x0000000000107947 */ /* 0x000fec0003800000 */
.L_x_16:
[----:B------:R-:W-:-:S04]  /*0b50*/  LOP3.LUT R0, R0, 0x80000000, RZ, 0xc0, !PT ;  /* 0x8000000000007812 */ /* 0x000fc800078ec0ff */
[----:B------:R-:W-:Y:S01]  /*0b60*/  LOP3.LUT R0, R0, 0x7f800000, RZ, 0xfc, !PT ;  /* 0x7f80000000007812 */ /* 0x000fe200078efcff */
[----:B------:R-:W-:Y:S06]  /*0b70*/  BRA `(.L_x_17) ;  /* 0x0000000000047947 */ /* 0x000fec0003800000 */
.L_x_15:
[----:B------:R-:W-:-:S07]  /*0b80*/  IMAD R0, R13, 0x800000, R0 ;  /* 0x008000000d007824 */ /* 0x000fce00078e0200 */
.L_x_17:
[----:B------:R-:W-:Y:S05]  /*0b90*/  BSYNC.RECONVERGENT B2 ;  /* 0x0000000000027941 */ /* 0x000fea0003800200 */
.L_x_14:
[----:B------:R-:W-:Y:S05]  /*0ba0*/  BRA `(.L_x_18) ;  /* 0x0000000000207947 */ /* 0x000fea0003800000 */
.L_x_13:
[----:B------:R-:W-:-:S04]  /*0bb0*/  LOP3.LUT R0, R13, 0x80000000, R16, 0x48, !PT ;  /* 0x800000000d007812 */ /* 0x000fc800078e4810 */
[----:B------:R-:W-:Y:S01]  /*0bc0*/  LOP3.LUT R0, R0, 0x7f800000, RZ, 0xfc, !PT ;  /* 0x7f80000000007812 */ /* 0x000fe200078efcff */
[----:B------:R-:W-:Y:S06]  /*0bd0*/  BRA `(.L_x_18) ;  /* 0x0000000000147947 */ /* 0x000fec0003800000 */
.L_x_12:
[----:B------:R-:W-:Y:S01]  /*0be0*/  LOP3.LUT R0, R13, 0x80000000, R16, 0x48, !PT ;  /* 0x800000000d007812 */ /* 0x000fe200078e4810 */
[----:B------:R-:W-:Y:S06]  /*0bf0*/  BRA `(.L_x_18) ;  /* 0x00000000000c7947 */ /* 0x000fec0003800000 */
.L_x_11:
[----:B------:R-:W0:Y:S01]  /*0c00*/  MUFU.RSQ R0, -QNAN ;  /* 0xffc0000000007908 */ /* 0x000e220000001400 */
[----:B------:R-:W-:Y:S05]  /*0c10*/  BRA `(.L_x_18) ;  /* 0x0000000000047947 */ /* 0x000fea0003800000 */
.L_x_10:
[----:B------:R-:W-:-:S07]  /*0c20*/  FADD.FTZ R0, R0, 1000 ;  /* 0x447a000000007421 */ /* 0x000fce0000010000 */
.L_x_18:
[----:B------:R-:W-:Y:S05]  /*0c30*/  BSYNC.RECONVERGENT B0 ;  /* 0x0000000000007941 */ /* 0x000fea0003800200 */
.L_x_7:
[----:B------:R-:W-:-:S04]  /*0c40*/  IMAD.MOV.U32 R15, RZ, RZ, 0x0 ;  /* 0x00000000ff0f7424 */ /* 0x000fc800078e00ff */
[----:B0-----:R-:W-:Y:S05]  /*0c50*/  RET.REL.NODEC R14 `(neural_dynamics_fcl) ;  /* 0xfffffff00ee87950 */ /* 0x001fea0003c3ffff */
.L_x_19:
[----:B------:R-:W-:-:S00]  /*0c60*/  BRA `(.L_x_19) ;  /* 0xfffffffc00fc7947 */ /* 0x000fc0000383ffff */
[----:B------:R-:W-:-:S00]  /*0c70*/  NOP ;  /* 0x0000000000007918 */ /* 0x000fc00000000000 */
        /* <DEDUP_REMOVED lines=8> */
.L_x_20:


//--------------------- .nv.shared.reserved.0     --------------------------
	.section	.nv.shared.reserved.0,"aw",@nobits
	.weak		__nv_reservedSMEM_offset_0_alias
	.size		__nv_reservedSMEM_offset_0_alias, 0, 64
	.other		__nv_reservedSMEM_offset_0_alias,@"STO_CUDA_RESERVED_SHARED STV_DEFAULT"
__nv_reservedSMEM_offset_0_alias:
	.zero		0
	.zero		64


//--------------------- .nv.constant0.neural_dynamics_fcl --------------------------
	.section	.nv.constant0.neural_dynamics_fcl,"a",@progbits
	.sectionflags	@""
	.align	4
.nv.constant0.neural_dynamics_fcl:
	.zero		976


//--------------------- SYMBOLS --------------------------

	.type		.nv.reservedSmem.offset0,@object
	.size		.nv.reservedSmem.offset0,0x4
